	.headerflags	@"EF_CUDA_TEXMODE_UNIFIED EF_CUDA_64BIT_ADDRESS EF_CUDA_ACCELERATORS EF_CUDA_SM90 EF_CUDA_VIRTUAL_SM(EF_CUDA_SM90)"
	.elftype	@"ET_EXEC"


//--------------------- .nv.info                  --------------------------
	.section	.nv.info,"",@"SHT_CUDA_INFO"
	.align	4


	//----- nvinfo : EIATTR_REGCOUNT
	.align		4
        /*0000*/ 	.byte	0x04, 0x2f
        /*0002*/ 	.short	(.L_3 - .L_2)
	.align		4
.L_2:
        /*0004*/ 	.word	index@(triton_poi_fused__native_batch_norm_legit_no_training_add_relu_22)
        /*0008*/ 	.word	0x00000030


	//----- nvinfo : EIATTR_MIN_STACK_SIZE
	.align		4
.L_3:
        /*000c*/ 	.byte	0x04, 0x12
        /*000e*/ 	.short	(.L_5 - .L_4)
	.align		4
.L_4:
        /*0010*/ 	.word	index@(triton_poi_fused__native_batch_norm_legit_no_training_add_relu_22)
        /*0014*/ 	.word	0x00000000


	//----- nvinfo : EIATTR_FRAME_SIZE
	.align		4
.L_5:
        /*0018*/ 	.byte	0x04, 0x11
        /*001a*/ 	.short	(.L_7 - .L_6)
	.align		4
.L_6:
        /*001c*/ 	.word	index@(triton_poi_fused__native_batch_norm_legit_no_training_add_relu_22)
        /*0020*/ 	.word	0x00000000


	//----- nvinfo : EIATTR_MIN_STACK_SIZE
	.align		4
.L_7:
        /*0024*/ 	.byte	0x04, 0x12
        /*0026*/ 	.short	(.L_9 - .L_8)
	.align		4
.L_8:
        /*0028*/ 	.word	index@(triton_poi_fused__native_batch_norm_legit_no_training_add_relu_22)
        /*002c*/ 	.word	0x00000000
.L_9:


//--------------------- .nv.info.triton_poi_fused__native_batch_norm_legit_no_training_add_relu_22 --------------------------
	.section	.nv.info.triton_poi_fused__native_batch_norm_legit_no_training_add_relu_22,"",@"SHT_CUDA_INFO"
	.sectionflags	@""
	.align	4


	//----- nvinfo : EIATTR_CUDA_API_VERSION
	.align		4
        /*0000*/ 	.byte	0x04, 0x37
        /*0002*/ 	.short	(.L_11 - .L_10)
.L_10:
        /*0004*/ 	.word	0x0000007c


	//----- nvinfo : EIATTR_KPARAM_INFO
	.align		4
.L_11:
        /*0008*/ 	.byte	0x04, 0x17
        /*000a*/ 	.short	(.L_13 - .L_12)
.L_12:
        /*000c*/ 	.word	0x00000000
        /*0010*/ 	.short	0x000b
        /*0012*/ 	.short	0x0058
        /*0014*/ 	.byte	0x00, 0xf0, 0x11, 0x00


	//----- nvinfo : EIATTR_KPARAM_INFO
	.align		4
.L_13:
        /*0018*/ 	.byte	0x04, 0x17
        /*001a*/ 	.short	(.L_15 - .L_14)
.L_14:
        /*001c*/ 	.word	0x00000000
        /*0020*/ 	.short	0x000a
        /*0022*/ 	.short	0x0050
        /*0024*/ 	.byte	0x00, 0xf4, 0x21, 0x00


	//----- nvinfo : EIATTR_KPARAM_INFO
	.align		4
.L_15:
        /*0028*/ 	.byte	0x04, 0x17
        /*002a*/ 	.short	(.L_17 - .L_16)
.L_16:
        /*002c*/ 	.word	0x00000000
        /*0030*/ 	.short	0x0009
        /*0032*/ 	.short	0x0048
        /*0034*/ 	.byte	0x00, 0xf4, 0x21, 0x00


	//----- nvinfo : EIATTR_KPARAM_INFO
	.align		4
.L_17:
        /*0038*/ 	.byte	0x04, 0x17
        /*003a*/ 	.short	(.L_19 - .L_18)
.L_18:
        /*003c*/ 	.word	0x00000000
        /*0040*/ 	.short	0x0008
        /*0042*/ 	.short	0x0040
        /*0044*/ 	.byte	0x00, 0xf4, 0x21, 0x00


	//----- nvinfo : EIATTR_KPARAM_INFO
	.align		4
.L_19:
        /*0048*/ 	.byte	0x04, 0x17
        /*004a*/ 	.short	(.L_21 - .L_20)
.L_20:
        /*004c*/ 	.word	0x00000000
        /*0050*/ 	.short	0x0007
        /*0052*/ 	.short	0x0038
        /*0054*/ 	.byte	0x00, 0xf4, 0x21, 0x00


	//----- nvinfo : EIATTR_KPARAM_INFO
	.align		4
.L_21:
        /*0058*/ 	.byte	0x04, 0x17
        /*005a*/ 	.short	(.L_23 - .L_22)
.L_22:
        /*005c*/ 	.word	0x00000000
        /*0060*/ 	.short	0x0006
        /*0062*/ 	.short	0x0030
        /*0064*/ 	.byte	0x00, 0xf4, 0x21, 0x00


	//----- nvinfo : EIATTR_KPARAM_INFO
	.align		4
.L_23:
        /*0068*/ 	.byte	0x04, 0x17
        /*006a*/ 	.short	(.L_25 - .L_24)
.L_24:
        /*006c*/ 	.word	0x00000000
        /*0070*/ 	.short	0x0005
        /*0072*/ 	.short	0x0028
        /*0074*/ 	.byte	0x00, 0xf4, 0x21, 0x00


	//----- nvinfo : EIATTR_KPARAM_INFO
	.align		4
.L_25:
        /*0078*/ 	.byte	0x04, 0x17
        /*007a*/ 	.short	(.L_27 - .L_26)
.L_26:
        /*007c*/ 	.word	0x00000000
        /*0080*/ 	.short	0x0004
        /*0082*/ 	.short	0x0020
        /*0084*/ 	.byte	0x00, 0xf4, 0x21, 0x00


	//----- nvinfo : EIATTR_KPARAM_INFO
	.align		4
.L_27:
        /*0088*/ 	.byte	0x04, 0x17
        /*008a*/ 	.short	(.L_29 - .L_28)
.L_28:
        /*008c*/ 	.word	0x00000000
        /*0090*/ 	.short	0x0003
        /*0092*/ 	.short	0x0018
        /*0094*/ 	.byte	0x00, 0xf4, 0x21, 0x00


	//----- nvinfo : EIATTR_KPARAM_INFO
	.align		4
.L_29:
        /*0098*/ 	.byte	0x04, 0x17
        /*009a*/ 	.short	(.L_31 - .L_30)
.L_30:
        /*009c*/ 	.word	0x00000000
        /*00a0*/ 	.short	0x0002
        /*00a2*/ 	.short	0x0010
        /*00a4*/ 	.byte	0x00, 0xf4, 0x21, 0x00


	//----- nvinfo : EIATTR_KPARAM_INFO
	.align		4
.L_31:
        /*00a8*/ 	.byte	0x04, 0x17
        /*00aa*/ 	.short	(.L_33 - .L_32)
.L_32:
        /*00ac*/ 	.word	0x00000000
        /*00b0*/ 	.short	0x0001
        /*00b2*/ 	.short	0x0008
        /*00b4*/ 	.byte	0x00, 0xf4, 0x21, 0x00


	//----- nvinfo : EIATTR_KPARAM_INFO
	.align		4
.L_33:
        /*00b8*/ 	.byte	0x04, 0x17
        /*00ba*/ 	.short	(.L_35 - .L_34)
.L_34:
        /*00bc*/ 	.word	0x00000000
        /*00c0*/ 	.short	0x0000
        /*00c2*/ 	.short	0x0000
        /*00c4*/ 	.byte	0x00, 0xf4, 0x21, 0x00


	//----- nvinfo : EIATTR_SPARSE_MMA_MASK
	.align		4
.L_35:
        /*00c8*/ 	.byte	0x03, 0x50
        /*00ca*/ 	.short	0x0000


	//----- nvinfo : EIATTR_MAXREG_COUNT
	.align		4
        /*00cc*/ 	.byte	0x03, 0x1b
        /*00ce*/ 	.short	0x00ff


	//----- nvinfo : EIATTR_EXIT_INSTR_OFFSETS
	.align		4
        /*00d0*/ 	.byte	0x04, 0x1c
        /*00d2*/ 	.short	(.L_37 - .L_36)


	//   ....[0]....
.L_36:
        /*00d4*/ 	.word	0x000012d0


	//----- nvinfo : EIATTR_REQNTID
	.align		4
.L_37:
        /*00d8*/ 	.byte	0x04, 0x10
        /*00da*/ 	.short	(.L_39 - .L_38)
.L_38:
        /*00dc*/ 	.word	0x00000080
        /*00e0*/ 	.word	0x00000001
        /*00e4*/ 	.word	0x00000001


	//----- nvinfo : EIATTR_CBANK_PARAM_SIZE
	.align		4
.L_39:
        /*00e8*/ 	.byte	0x03, 0x19
        /*00ea*/ 	.short	0x005c


	//----- nvinfo : EIATTR_PARAM_CBANK
	.align		4
        /*00ec*/ 	.byte	0x04, 0x0a
        /*00ee*/ 	.short	(.L_41 - .L_40)
	.align		4
.L_40:
        /*00f0*/ 	.word	index@(.nv.constant0.triton_poi_fused__native_batch_norm_legit_no_training_add_relu_22)
        /*00f4*/ 	.short	0x0210
        /*00f6*/ 	.short	0x005c


	//----- nvinfo : EIATTR_SW_WAR
	.align		4
.L_41:
        /*00f8*/ 	.byte	0x04, 0x36
        /*00fa*/ 	.short	(.L_43 - .L_42)
.L_42:
        /*00fc*/ 	.word	0x00000008
.L_43:


//--------------------- .nv.callgraph             --------------------------
	.section	.nv.callgraph,"",@"SHT_CUDA_CALLGRAPH"
	.align	4
	.sectionentsize	8
	.align		4
        /*0000*/ 	.word	0x00000000
	.align		4
        /*0004*/ 	.word	0xffffffff
	.align		4
        /*0008*/ 	.word	0x00000000
	.align		4
        /*000c*/ 	.word	0xfffffffe
	.align		4
        /*0010*/ 	.word	0x00000000
	.align		4
        /*0014*/ 	.word	0xfffffffd
	.align		4
        /*0018*/ 	.word	0x00000000
	.align		4
        /*001c*/ 	.word	0xfffffffc


//--------------------- .nv.constant4             --------------------------
	.section	.nv.constant4,"a",@progbits
	.align	8
	.align		8
.nv.constant4:
        /*0000*/ 	.dword	_$_str
	.align		8
        /*0008*/ 	.dword	_$_str_$_2


//--------------------- .text.triton_poi_fused__native_batch_norm_legit_no_training_add_relu_22 --------------------------
	.section	.text.triton_poi_fused__native_batch_norm_legit_no_training_add_relu_22,"ax",@progbits
	.align	128
        .global         triton_poi_fused__native_batch_norm_legit_no_training_add_relu_22
        .type           triton_poi_fused__native_batch_norm_legit_no_training_add_relu_22,@function
        .size           triton_poi_fused__native_batch_norm_legit_no_training_add_relu_22,(.L_x_1 - triton_poi_fused__native_batch_norm_legit_no_training_add_relu_22)
        .other          triton_poi_fused__native_batch_norm_legit_no_training_add_relu_22,@"STO_CUDA_ENTRY STV_DEFAULT"
triton_poi_fused__native_batch_norm_legit_no_training_add_relu_22:
.text.triton_poi_fused__native_batch_norm_legit_no_training_add_relu_22:
[----:B------:R-:W-:Y:S01]  /*0000*/  LDC R1, c[0x0][0x28] ;  /* 0x00000a00ff017b82 */ /* 0x000fe20000000800 */
[----:B------:R-:W1:Y:S07]  /*0010*/  S2R R0, SR_TID.X ;  /* 0x0000000000007919 */ /* 0x000e6e0000002100 */
[----:B------:R-:W2:Y:S01]  /*0020*/  LDC.64 R20, c[0x0][0x228] ;  /* 0x00008a00ff147b82 */ /* 0x000ea20000000a00 */
[----:B------:R-:W-:Y:S01]  /*0030*/  ULDC.64 UR4, c[0x0][0x208] ;  /* 0x0000820000047ab9 */ /* 0x000fe20000000a00 */
[----:B------:R-:W3:Y:S06]  /*0040*/  S2R R5, SR_CTAID.X ;  /* 0x0000000000057919 */ /* 0x000eec0000002500 */
[----:B------:R-:W4:Y:S08]  /*0050*/  LDC.64 R30, c[0x0][0x220] ;  /* 0x00008800ff1e7b82 */ /* 0x000f300000000a00 */
[----:B------:R-:W5:Y:S08]  /*0060*/  LDC.64 R28, c[0x0][0x218] ;  /* 0x00008600ff1c7b82 */ /* 0x000f700000000a00 */
[----:B------:R-:W5:Y:S01]  /*0070*/  LDC.64 R42, c[0x0][0x230] ;  /* 0x00008c00ff2a7b82 */ /* 0x000f620000000a00 */
[----:B-1----:R-:W-:-:S07]  /*0080*/  SHF.L.U32 R0, R0, 0x2, RZ ;  /* 0x0000000200007819 */ /* 0x002fce00000006ff */
[----:B------:R-:W1:Y:S01]  /*0090*/  LDC.64 R40, c[0x0][0x238] ;  /* 0x00008e00ff287b82 */ /* 0x000e620000000a00 */
[----:B---3--:R-:W-:Y:S02]  /*00a0*/  SHF.R.S32.HI R3, RZ, 0x15, R5 ;  /* 0x00000015ff037819 */ /* 0x008fe40000011405 */
[----:B------:R-:W-:Y:S02]  /*00b0*/  LOP3.LUT R0, R0, 0x1fc, RZ, 0xc0, !PT ;  /* 0x000001fc00007812 */ /* 0x000fe400078ec0ff */
[----:B------:R-:W-:Y:S02]  /*00c0*/  SGXT R3, R3, 0x1 ;  /* 0x000000010303781a */ /* 0x000fe40000000200 */
[----:B------:R-:W-:-:S04]  /*00d0*/  LEA R0, R5, R0, 0xa ;  /* 0x0000000005007211 */ /* 0x000fc800078e50ff */
[----:B------:R-:W-:-:S04]  /*00e0*/  LEA.HI R2, R3, R0, RZ, 0xb ;  /* 0x0000000003027211 */ /* 0x000fc800078f58ff */
[----:B------:R-:W-:-:S04]  /*00f0*/  LOP3.LUT R5, R2, 0xfffff800, RZ, 0xc0, !PT ;  /* 0xfffff80002057812 */ /* 0x000fc800078ec0ff */
[----:B------:R-:W-:-:S05]  /*0100*/  IADD3 R38, R0, -R5, RZ ;  /* 0x8000000500267210 */ /* 0x000fca0007ffe0ff */
[----:B--2---:R-:W-:-:S06]  /*0110*/  IMAD.WIDE R24, R38, 0x4, R20 ;  /* 0x0000000426187825 */ /* 0x004fcc00078e0214 */
[----:B------:R-:W2:Y:S01]  /*0120*/  LDG.E.EL.128 R24, desc[UR4][R24.64] ;  /* 0x0000000418187981 */ /* 0x000ea2000c2e1d00 */
[----:B----4-:R-:W-:-:S04]  /*0130*/  IMAD.WIDE R16, R38, 0x4, R30 ;  /* 0x0000000426107825 */ /* 0x010fc800078e021e */
[----:B-----5:R-:W-:Y:S02]  /*0140*/  IMAD.WIDE R28, R0, 0x4, R28 ;  /* 0x00000004001c7825 */ /* 0x020fe400078e021c */
[----:B------:R-:W3:Y:S04]  /*0150*/  LDG.E.EL.128 R16, desc[UR4][R16.64] ;  /* 0x0000000410107981 */ /* 0x000ee8000c2e1d00 */
[----:B------:R-:W3:Y:S01]  /*0160*/  LDG.E.128 R8, desc[UR4][R28.64] ;  /* 0x000000041c087981 */ /* 0x000ee2000c1e1d00 */
[----:B0-----:R-:W-:-:S04]  /*0170*/  IMAD.WIDE R4, R38, 0x4, R42 ;  /* 0x0000000426047825 */ /* 0x001fc800078e022a */
[----:B-1----:R-:W-:Y:S02]  /*0180*/  IMAD.WIDE R12, R38, 0x4, R40 ;  /* 0x00000004260c7825 */ /* 0x002fe400078e0228 */
[----:B------:R-:W4:Y:S04]  /*0190*/  LDG.E.EL.128 R4, desc[UR4][R4.64] ;  /* 0x0000000404047981 */ /* 0x000f28000c2e1d00 */
[----:B------:R-:W4:Y:S01]  /*01a0*/  LDG.E.EL.128 R12, desc[UR4][R12.64] ;  /* 0x000000040c0c7981 */ /* 0x000f22000c2e1d00 */
[----:B------:R-:W-:-:S04]  /*01b0*/  IADD3 R2, R0, 0x200, RZ ;  /* 0x0000020000027810 */ /* 0x000fc80007ffe0ff */
[----:B------:R-:W-:-:S04]  /*01c0*/  LEA.HI R3, R3, R2, RZ, 0xb ;  /* 0x0000000203037211 */ /* 0x000fc800078f58ff */
[----:B------:R-:W-:-:S04]  /*01d0*/  LOP3.LUT R37, R3, 0xfffff800, RZ, 0xc0, !PT ;  /* 0xfffff80003257812 */ /* 0x000fc800078ec0ff */
[----:B------:R-:W-:Y:S01]  /*01e0*/  IADD3 R37, R2, -R37, RZ ;  /* 0x8000002502257210 */ /* 0x000fe20007ffe0ff */
[----:B------:R-:W-:-:S04]  /*01f0*/  HFMA2.MMA R2, -RZ, RZ, 1.625, 0 ;  /* 0x3e800000ff027435 */ /* 0x000fc800000001ff */
[----:B------:R-:W-:-:S04]  /*0200*/  IMAD.WIDE R20, R37, 0x4, R20 ;  /* 0x0000000425147825 */ /* 0x000fc800078e0214 */
[----:B------:R-:W-:Y:S02]  /*0210*/  IMAD.WIDE R32, R37, 0x4, R30 ;  /* 0x0000000425207825 */ /* 0x000fe400078e021e */
[----:B------:R-:W5:Y:S04]  /*0220*/  LDG.E.128 R28, desc[UR4][R28.64+0x800] ;  /* 0x000800041c1c7981 */ /* 0x000f68000c1e1d00 */
[----:B------:R-:W5:Y:S01]  /*0230*/  LDG.E.EL.128 R32, desc[UR4][R32.64] ;  /* 0x0000000420207981 */ /* 0x000f62000c2e1d00 */
[----:B--2---:R-:W-:Y:S01]  /*0240*/  FADD R25, R25, 9.9999997473787516356e-06 ;  /* 0x3727c5ac19197421 */ /* 0x004fe20000000000 */
[----:B------:R-:W-:-:S03]  /*0250*/  FADD R23, R24, 9.9999997473787516356e-06 ;  /* 0x3727c5ac18177421 */ /* 0x000fc60000000000 */
[----:B------:R-:W0:Y:S08]  /*0260*/  MUFU.SQRT R24, R25 ;  /* 0x0000001900187308 */ /* 0x000e300000002000 */
[----:B------:R-:W1:Y:S01]  /*0270*/  MUFU.SQRT R22, R23 ;  /* 0x0000001700167308 */ /* 0x000e620000002000 */
[C---:B0-----:R-:W-:Y:S02]  /*0280*/  FSETP.GT.AND P1, PT, R24.reuse, 8.50705917302346158658e+37, PT ;  /* 0x7e8000001800780b */ /* 0x041fe40003f24000 */
[----:B------:R-:W-:-:S02]  /*0290*/  FSETP.GEU.AND P3, PT, R24, 1.175494350822287508e-38, PT ;  /* 0x008000001800780b */ /* 0x000fc40003f6e000 */
[C---:B-1----:R-:W-:Y:S02]  /*02a0*/  FSETP.GT.AND P0, PT, R22.reuse, 8.50705917302346158658e+37, PT ;  /* 0x7e8000001600780b */ /* 0x042fe40003f04000 */
[----:B------:R-:W-:-:S07]  /*02b0*/  FSETP.GEU.AND P2, PT, R22, 1.175494350822287508e-38, PT ;  /* 0x008000001600780b */ /* 0x000fce0003f4e000 */
[----:B------:R-:W-:-:S04]  /*02c0*/  @P1 FMUL R24, R24, 0.25 ;  /* 0x3e80000018181820 */ /* 0x000fc80000400000 */
[----:B------:R-:W-:Y:S01]  /*02d0*/  @!P3 FMUL R24, R24, 16777216 ;  /* 0x4b8000001818b820 */ /* 0x000fe20000400000 */
[----:B------:R-:W-:-:S04]  /*02e0*/  @P0 FMUL R22, R22, 0.25 ;  /* 0x3e80000016160820 */ /* 0x000fc80000400000 */
[----:B------:R-:W-:Y:S01]  /*02f0*/  @!P2 FMUL R22, R22, 16777216 ;  /* 0x4b8000001616a820 */ /* 0x000fe20000400000 */
[----:B------:R-:W-:Y:S01]  /*0300*/  MUFU.RCP R24, R24 ;  /* 0x0000001800187308 */ /* 0x000fe20000001000 */
[----:B---3--:R-:W-:Y:S01]  /*0310*/  FADD R8, R8, -R16 ;  /* 0x8000001008087221 */ /* 0x008fe20000000000 */
[----:B------:R-:W-:-:S06]  /*0320*/  FADD R9, R9, -R17 ;  /* 0x8000001109097221 */ /* 0x000fcc0000000000 */
[----:B------:R0:W1:Y:S01]  /*0330*/  MUFU.RCP R3, R22 ;  /* 0x0000001600037308 */ /* 0x0000620000001000 */
[C---:B------:R-:W-:Y:S02]  /*0340*/  FSEL R16, R2.reuse, 1, P0 ;  /* 0x3f80000002107808 */ /* 0x040fe40000000000 */
[----:B------:R-:W-:-:S03]  /*0350*/  FSEL R17, R2, 1, P1 ;  /* 0x3f80000002117808 */ /* 0x000fc60000800000 */
[----:B------:R-:W-:Y:S02]  /*0360*/  @!P2 FMUL R16, R16, 16777216 ;  /* 0x4b8000001010a820 */ /* 0x000fe40000400000 */
[----:B------:R-:W-:Y:S01]  /*0370*/  @!P3 FMUL R17, R17, 16777216 ;  /* 0x4b8000001111b820 */ /* 0x000fe20000400000 */
[----:B0-----:R-:W2:Y:S01]  /*0380*/  LDG.E.EL.128 R20, desc[UR4][R20.64] ;  /* 0x0000000414147981 */ /* 0x001ea2000c2e1d00 */
[----:B------:R-:W-:Y:S01]  /*0390*/  FADD R27, R27, 9.9999997473787516356e-06 ;  /* 0x3727c5ac1b1b7421 */ /* 0x000fe20000000000 */
[----:B-1----:R-:W-:Y:S01]  /*03a0*/  FMUL R3, R3, R16 ;  /* 0x0000001003037220 */ /* 0x002fe20000400000 */
[----:B------:R-:W-:Y:S01]  /*03b0*/  FMUL R16, R24, R17 ;  /* 0x0000001118107220 */ /* 0x000fe20000400000 */
[----:B------:R-:W-:Y:S02]  /*03c0*/  FADD R17, R26, 9.9999997473787516356e-06 ;  /* 0x3727c5ac1a117421 */ /* 0x000fe40000000000 */
[----:B------:R-:W0:Y:S08]  /*03d0*/  MUFU.SQRT R26, R27 ;  /* 0x0000001b001a7308 */ /* 0x000e300000002000 */
[----:B------:R-:W1:Y:S01]  /*03e0*/  MUFU.SQRT R25, R17 ;  /* 0x0000001100197308 */ /* 0x000e620000002000 */
[----:B0-----:R-:W-:-:S02]  /*03f0*/  FSETP.GT.AND P1, PT, R26, 8.50705917302346158658e+37, PT ;  /* 0x7e8000001a00780b */ /* 0x001fc40003f24000 */
[----:B------:R-:W-:Y:S02]  /*0400*/  FSETP.GEU.AND P3, PT, R26, 1.175494350822287508e-38, PT ;  /* 0x008000001a00780b */ /* 0x000fe40003f6e000 */
[C---:B-1----:R-:W-:Y:S02]  /*0410*/  FSETP.GT.AND P0, PT, R25.reuse, 8.50705917302346158658e+37, PT ;  /* 0x7e8000001900780b */ /* 0x042fe40003f04000 */
[----:B------:R-:W-:-:S07]  /*0420*/  FSETP.GEU.AND P2, PT, R25, 1.175494350822287508e-38, PT ;  /* 0x008000001900780b */ /* 0x000fce0003f4e000 */
[----:B------:R-:W-:-:S04]  /*0430*/  @P1 FMUL R26, R26, 0.25 ;  /* 0x3e8000001a1a1820 */ /* 0x000fc80000400000 */
[----:B------:R-:W-:Y:S01]  /*0440*/  @P0 FMUL R25, R25, 0.25 ;  /* 0x3e80000019190820 */ /* 0x000fe20000400000 */
[----:B------:R-:W-:-:S03]  /*0450*/  @!P3 FMUL R26, R26, 16777216 ;  /* 0x4b8000001a1ab820 */ /* 0x000fc60000400000 */
[----:B------:R-:W-:Y:S01]  /*0460*/  @!P2 FMUL R25, R25, 16777216 ;  /* 0x4b8000001919a820 */ /* 0x000fe20000400000 */
[----:B------:R-:W-:Y:S01]  /*0470*/  FMUL R3, R3, R8 ;  /* 0x0000000803037220 */ /* 0x000fe20000400000 */
[----:B------:R-:W-:Y:S01]  /*0480*/  FMUL R16, R16, R9 ;  /* 0x0000000910107220 */ /* 0x000fe20000400000 */
[----:B------:R-:W0:Y:S02]  /*0490*/  MUFU.RCP R24, R26 ;  /* 0x0000001a00187308 */ /* 0x000e240000001000 */
[----:B----4-:R-:W-:Y:S01]  /*04a0*/  FFMA R3, R4, R3, R12 ;  /* 0x0000000304037223 */ /* 0x010fe2000000000c */
[----:B------:R-:W-:Y:S01]  /*04b0*/  FFMA R36, R5, R16, R13 ;  /* 0x0000001005247223 */ /* 0x000fe2000000000d */
[----:B------:R-:W-:-:S04]  /*04c0*/  FADD R4, R10, -R18 ;  /* 0x800000120a047221 */ /* 0x000fc80000000000 */
[----:B------:R-:W1:Y:S01]  /*04d0*/  MUFU.RCP R25, R25 ;  /* 0x0000001900197308 */ /* 0x000e620000001000 */
[----:B------:R-:W-:Y:S01]  /*04e0*/  FADD R5, R11, -R19 ;  /* 0x800000130b057221 */ /* 0x000fe20000000000 */
[C---:B------:R-:W-:Y:S02]  /*04f0*/  FSEL R10, R2.reuse, 1, P0 ;  /* 0x3f800000020a7808 */ /* 0x040fe40000000000 */
[----:B------:R-:W-:Y:S01]  /*0500*/  FSEL R11, R2, 1, P1 ;  /* 0x3f800000020b7808 */ /* 0x000fe20000800000 */
[----:B------:R-:W-:-:S04]  /*0510*/  IMAD.WIDE R8, R37, 0x4, R42 ;  /* 0x0000000425087825 */ /* 0x000fc800078e022a */
[----:B------:R-:W-:Y:S01]  /*0520*/  @!P2 FMUL R10, R10, 16777216 ;  /* 0x4b8000000a0aa820 */ /* 0x000fe20000400000 */
[----:B------:R-:W3:Y:S01]  /*0530*/  LDC.64 R42, c[0x0][0x250] ;  /* 0x00009400ff2a7b82 */ /* 0x000ee20000000a00 */
[----:B------:R-:W-:Y:S01]  /*0540*/  @!P3 FMUL R11, R11, 16777216 ;  /* 0x4b8000000b0bb820 */ /* 0x000fe20000400000 */
[----:B------:R-:W-:-:S04]  /*0550*/  IMAD.WIDE R16, R37, 0x4, R40 ;  /* 0x0000000425107825 */ /* 0x000fc800078e0228 */
[----:B0-----:R-:W-:Y:S01]  /*0560*/  FMUL R24, R24, R11 ;  /* 0x0000000b18187220 */ /* 0x001fe20000400000 */
[----:B-1----:R-:W-:Y:S01]  /*0570*/  FMUL R25, R25, R10 ;  /* 0x0000000a19197220 */ /* 0x002fe20000400000 */
[----:B------:R-:W4:Y:S01]  /*0580*/  LDG.E.EL.128 R16, desc[UR4][R16.64] ;  /* 0x0000000410107981 */ /* 0x000f22000c2e1d00 */
[----:B------:R-:W0:Y:S03]  /*0590*/  LDC.64 R40, c[0x0][0x248] ;  /* 0x00009200ff287b82 */ /* 0x000e260000000a00 */
[----:B------:R-:W4:Y:S01]  /*05a0*/  LDG.E.EL.128 R8, desc[UR4][R8.64] ;  /* 0x0000000408087981 */ /* 0x000f22000c2e1d00 */
[----:B------:R-:W-:Y:S01]  /*05b0*/  FMUL R25, R25, R4 ;  /* 0x0000000419197220 */ /* 0x000fe20000400000 */
[----:B------:R-:W-:-:S03]  /*05c0*/  FMUL R24, R24, R5 ;  /* 0x0000000518187220 */ /* 0x000fc60000400000 */
[----:B------:R-:W1:Y:S01]  /*05d0*/  LDC.64 R4, c[0x0][0x240] ;  /* 0x00009000ff047b82 */ /* 0x000e620000000a00 */
[----:B-----5:R-:W-:Y:S01]  /*05e0*/  FADD R30, R30, -R34 ;  /* 0x800000221e1e7221 */ /* 0x020fe20000000000 */
[----:B------:R-:W-:Y:S01]  /*05f0*/  FADD R28, R28, -R32 ;  /* 0x800000201c1c7221 */ /* 0x000fe20000000000 */
[----:B------:R-:W-:Y:S01]  /*0600*/  FADD R33, R29, -R33 ;  /* 0x800000211d217221 */ /* 0x000fe20000000000 */
[----:B--2---:R-:W-:Y:S01]  /*0610*/  FADD R22, R22, 9.9999997473787516356e-06 ;  /* 0x3727c5ac16167421 */ /* 0x004fe20000000000 */
[----:B------:R-:W-:Y:S01]  /*0620*/  FADD R20, R20, 9.9999997473787516356e-06 ;  /* 0x3727c5ac14147421 */ /* 0x000fe20000000000 */
[----:B------:R-:W-:Y:S02]  /*0630*/  FADD R21, R21, 9.9999997473787516356e-06 ;  /* 0x3727c5ac15157421 */ /* 0x000fe40000000000 */
[----:B------:R-:W2:Y:S08]  /*0640*/  MUFU.SQRT R13, R22 ;  /* 0x00000016000d7308 */ /* 0x000eb00000002000 */
[----:B------:R-:W5:Y:S08]  /*0650*/  MUFU.SQRT R26, R20 ;  /* 0x00000014001a7308 */ /* 0x000f700000002000 */
[----:B------:R-:W0:Y:S01]  /*0660*/  MUFU.SQRT R12, R21 ;  /* 0x00000015000c7308 */ /* 0x000e220000002000 */
[----:B--2---:R-:W-:-:S02]  /*0670*/  FSETP.GT.AND P2, PT, R13, 8.50705917302346158658e+37, PT ;  /* 0x7e8000000d00780b */ /* 0x004fc40003f44000 */
[----:B------:R-:W-:Y:S02]  /*0680*/  FSETP.GEU.AND P5, PT, R13, 1.175494350822287508e-38, PT ;  /* 0x008000000d00780b */ /* 0x000fe40003fae000 */
[C---:B-----5:R-:W-:Y:S02]  /*0690*/  FSETP.GT.AND P0, PT, R26.reuse, 8.50705917302346158658e+37, PT ;  /* 0x7e8000001a00780b */ /* 0x060fe40003f04000 */
[----:B------:R-:W-:Y:S02]  /*06a0*/  FSETP.GEU.AND P3, PT, R26, 1.175494350822287508e-38, PT ;  /* 0x008000001a00780b */ /* 0x000fe40003f6e000 */
[C---:B0-----:R-:W-:Y:S02]  /*06b0*/  FSETP.GT.AND P1, PT, R12.reuse, 8.50705917302346158658e+37, PT ;  /* 0x7e8000000c00780b */ /* 0x041fe40003f24000 */
[----:B------:R-:W-:-:S03]  /*06c0*/  FSETP.GEU.AND P4, PT, R12, 1.175494350822287508e-38, PT ;  /* 0x008000000c00780b */ /* 0x000fc60003f8e000 */
[----:B------:R-:W-:-:S04]  /*06d0*/  @P2 FMUL R13, R13, 0.25 ;  /* 0x3e8000000d0d2820 */ /* 0x000fc80000400000 */
[----:B------:R-:W-:Y:S01]  /*06e0*/  @P0 FMUL R26, R26, 0.25 ;  /* 0x3e8000001a1a0820 */ /* 0x000fe20000400000 */
[----:B------:R-:W-:Y:S01]  /*06f0*/  @!P5 FMUL R13, R13, 16777216 ;  /* 0x4b8000000d0dd820 */ /* 0x000fe20000400000 */
[----:B------:R-:W-:Y:S02]  /*0700*/  FFMA R20, R6, R25, R14 ;  /* 0x0000001906147223 */ /* 0x000fe4000000000e */
[----:B------:R-:W-:Y:S01]  /*0710*/  @!P3 FMUL R26, R26, 16777216 ;  /* 0x4b8000001a1ab820 */ /* 0x000fe20000400000 */
[----:B------:R-:W-:Y:S01]  /*0720*/  @P1 FMUL R12, R12, 0.25 ;  /* 0x3e8000000c0c1820 */ /* 0x000fe20000400000 */
[----:B------:R-:W0:Y:S03]  /*0730*/  MUFU.RCP R25, R13 ;  /* 0x0000000d00197308 */ /* 0x000e260000001000 */
[----:B------:R-:W-:Y:S01]  /*0740*/  @!P4 FMUL R12, R12, 16777216 ;  /* 0x4b8000000c0cc820 */ /* 0x000fe20000400000 */
[----:B------:R-:W-:-:S04]  /*0750*/  FSEL R14, R2, 1, P2 ;  /* 0x3f800000020e7808 */ /* 0x000fc80001000000 */
[----:B------:R-:W2:Y:S01]  /*0760*/  MUFU.RCP R22, R26 ;  /* 0x0000001a00167308 */ /* 0x000ea20000001000 */
[----:B------:R-:W-:Y:S01]  /*0770*/  FFMA R21, R7, R24, R15 ;  /* 0x0000001807157223 */ /* 0x000fe2000000000f */
[----:B------:R-:W-:Y:S01]  /*0780*/  FSEL R7, R2, 1, P0 ;  /* 0x3f80000002077808 */ /* 0x000fe20000000000 */
[----:B------:R-:W-:-:S05]  /*0790*/  @!P5 FMUL R14, R14, 16777216 ;  /* 0x4b8000000e0ed820 */ /* 0x000fca0000400000 */
[----:B------:R-:W5:Y:S01]  /*07a0*/  MUFU.RCP R12, R12 ;  /* 0x0000000c000c7308 */ /* 0x000f620000001000 */
[----:B------:R-:W-:Y:S01]  /*07b0*/  FSEL R15, R2, 1, P1 ;  /* 0x3f800000020f7808 */ /* 0x000fe20000800000 */
[----:B------:R-:W-:Y:S01]  /*07c0*/  @!P3 FMUL R7, R7, 16777216 ;  /* 0x4b8000000707b820 */ /* 0x000fe20000400000 */
[----:B0-----:R-:W-:-:S03]  /*07d0*/  FMUL R25, R25, R14 ;  /* 0x0000000e19197220 */ /* 0x001fc60000400000 */
[----:B------:R-:W-:Y:S01]  /*07e0*/  @!P4 FMUL R15, R15, 16777216 ;  /* 0x4b8000000f0fc820 */ /* 0x000fe20000400000 */
[----:B--2---:R-:W-:Y:S01]  /*07f0*/  FMUL R7, R22, R7 ;  /* 0x0000000716077220 */ /* 0x004fe20000400000 */
[----:B------:R-:W-:Y:S02]  /*0800*/  FMUL R25, R25, R30 ;  /* 0x0000001e19197220 */ /* 0x000fe40000400000 */
[----:B-----5:R-:W-:Y:S01]  /*0810*/  FMUL R22, R12, R15 ;  /* 0x0000000f0c167220 */ /* 0x020fe20000400000 */
[----:B------:R-:W-:Y:S01]  /*0820*/  FMUL R15, R7, R28 ;  /* 0x0000001c070f7220 */ /* 0x000fe20000400000 */
[----:B------:R-:W-:-:S04]  /*0830*/  IMAD.WIDE R6, R38, 0x4, R40 ;  /* 0x0000000426067825 */ /* 0x000fc800078e0228 */
[----:B----4-:R-:W-:Y:S01]  /*0840*/  FFMA R10, R10, R25, R18 ;  /* 0x000000190a0a7223 */ /* 0x010fe20000000012 */
[----:B-1----:R-:W-:-:S04]  /*0850*/  IMAD.WIDE R28, R0, 0x4, R4 ;  /* 0x00000004001c7825 */ /* 0x002fc800078e0204 */
[----:B------:R-:W-:Y:S01]  /*0860*/  FFMA R8, R8, R15, R16 ;  /* 0x0000000f08087223 */ /* 0x000fe20000000010 */
[----:B------:R-:W2:Y:S01]  /*0870*/  LDG.E.EL.128 R4, desc[UR4][R6.64] ;  /* 0x0000000406047981 */ /* 0x000ea2000c2e1d00 */
[----:B---3--:R-:W-:-:S03]  /*0880*/  IMAD.WIDE R24, R38, 0x4, R42 ;  /* 0x0000000426187825 */ /* 0x008fc600078e022a */
[----:B------:R-:W2:Y:S04]  /*0890*/  LDG.E.128 R12, desc[UR4][R28.64] ;  /* 0x000000041c0c7981 */ /* 0x000ea8000c1e1d00 */
[----:B------:R-:W3:Y:S01]  /*08a0*/  LDG.E.EL.128 R24, desc[UR4][R24.64] ;  /* 0x0000000418187981 */ /* 0x000ee2000c2e1d00 */
[----:B------:R-:W-:Y:S01]  /*08b0*/  FMUL R22, R22, R33 ;  /* 0x0000002116167220 */ /* 0x000fe20000400000 */
[----:B------:R-:W-:-:S04]  /*08c0*/  IMAD.WIDE R32, R37, 0x4, R40 ;  /* 0x0000000425207825 */ /* 0x000fc800078e0228 */
[----:B------:R-:W-:Y:S02]  /*08d0*/  FADD R16, R31, -R35 ;  /* 0x800000231f107221 */ /* 0x000fe40000000000 */
[----:B------:R-:W4:Y:S04]  /*08e0*/  LDG.E.128 R28, desc[UR4][R28.64+0x800] ;  /* 0x000800041c1c7981 */ /* 0x000f28000c1e1d00 */
[----:B------:R-:W4:Y:S01]  /*08f0*/  LDG.E.EL.128 R32, desc[UR4][R32.64] ;  /* 0x0000000420207981 */ /* 0x000f22000c2e1d00 */
[----:B------:R-:W-:Y:S01]  /*0900*/  FFMA R9, R9, R22, R17 ;  /* 0x0000001609097223 */ /* 0x000fe20000000011 */
[----:B--2---:R-:W-:Y:S01]  /*0910*/  FADD R5, R13, -R5 ;  /* 0x800000050d057221 */ /* 0x004fe20000000000 */
[----:B------:R-:W-:Y:S01]  /*0920*/  FADD R4, R12, -R4 ;  /* 0x800000040c047221 */ /* 0x000fe20000000000 */
[----:B---3--:R-:W-:Y:S01]  /*0930*/  FADD R13, R24, 9.9999997473787516356e-06 ;  /* 0x3727c5ac180d7421 */ /* 0x008fe20000000000 */
[----:B------:R-:W-:-:S05]  /*0940*/  FADD R12, R25, 9.9999997473787516356e-06 ;  /* 0x3727c5ac190c7421 */ /* 0x000fca0000000000 */
[----:B------:R-:W0:Y:S01]  /*0950*/  MUFU.SQRT R13, R13 ;  /* 0x0000000d000d7308 */ /* 0x000e220000002000 */
[----:B------:R-:W-:Y:S01]  /*0960*/  FADD R26, R26, 9.9999997473787516356e-06 ;  /* 0x3727c5ac1a1a7421 */ /* 0x000fe20000000000 */
[----:B------:R-:W-:-:S06]  /*0970*/  FADD R27, R27, 9.9999997473787516356e-06 ;  /* 0x3727c5ac1b1b7421 */ /* 0x000fcc0000000000 */
[----:B------:R-:W1:Y:S01]  /*0980*/  MUFU.SQRT R12, R12 ;  /* 0x0000000c000c7308 */ /* 0x000e620000002000 */
[----:B------:R-:W-:Y:S01]  /*0990*/  FADD R6, R14, -R6 ;  /* 0x800000060e067221 */ /* 0x000fe20000000000 */
[----:B------:R-:W-:-:S06]  /*09a0*/  FADD R7, R15, -R7 ;  /* 0x800000070f077221 */ /* 0x000fcc0000000000 */
[----:B------:R-:W2:Y:S01]  /*09b0*/  MUFU.SQRT R14, R26 ;  /* 0x0000001a000e7308 */ /* 0x000ea20000002000 */
[----:B0-----:R-:W-:-:S07]  /*09c0*/  FSETP.GT.AND P6, PT, R13, 8.50705917302346158658e+37, PT ;  /* 0x7e8000000d00780b */ /* 0x001fce0003fc4000 */
[----:B------:R0:W3:Y:S01]  /*09d0*/  MUFU.SQRT R15, R27 ;  /* 0x0000001b000f7308 */ /* 0x0000e20000002000 */
[C---:B-1----:R-:W-:Y:S02]  /*09e0*/  FSETP.GT.AND P5, PT, R12.reuse, 8.50705917302346158658e+37, PT ;  /* 0x7e8000000c00780b */ /* 0x042fe40003fa4000 */
[----:B------:R-:W-:Y:S02]  /*09f0*/  FSETP.GEU.AND P3, PT, R12, 1.175494350822287508e-38, PT ;  /* 0x008000000c00780b */ /* 0x000fe40003f6e000 */
[C---:B------:R-:W-:Y:S02]  /*0a00*/  FSETP.GEU.AND P4, PT, R13.reuse, 1.175494350822287508e-38, PT ;  /* 0x008000000d00780b */ /* 0x040fe40003f8e000 */
[----:B--2---:R-:W-:Y:S01]  /*0a10*/  FSETP.GT.AND P2, PT, R14, 8.50705917302346158658e+37, PT ;  /* 0x7e8000000e00780b */ /* 0x004fe20003f44000 */
[----:B------:R-:W-:Y:S01]  /*0a20*/  @P6 FMUL R13, R13, 0.25 ;  /* 0x3e8000000d0d6820 */ /* 0x000fe20000400000 */
[----:B------:R-:W-:Y:S01]  /*0a30*/  FSEL R24, R2, 1, P6 ;  /* 0x3f80000002187808 */ /* 0x000fe20003000000 */
[----:B----4-:R-:W-:Y:S01]  /*0a40*/  FADD R17, R28, -R32 ;  /* 0x800000201c117221 */ /* 0x010fe20000000000 */
[----:B------:R-:W-:Y:S01]  /*0a50*/  FSETP.GEU.AND P1, PT, R14, 1.175494350822287508e-38, PT ;  /* 0x008000000e00780b */ /* 0x000fe20003f2e000 */
[----:B------:R-:W-:Y:S01]  /*0a60*/  FADD R22, R30, -R34 ;  /* 0x800000221e167221 */ /* 0x000fe20000000000 */
[----:B------:R-:W-:Y:S01]  /*0a70*/  FADD R39, R31, -R35 ;  /* 0x800000231f277221 */ /* 0x000fe20000000000 */
[----:B0-----:R-:W0:Y:S01]  /*0a80*/  LDC.64 R26, c[0x0][0x258] ;  /* 0x00009600ff1a7b82 */ /* 0x001e220000000a00 */
[C---:B---3--:R-:W-:Y:S01]  /*0a90*/  FSETP.GT.AND P0, PT, R15.reuse, 8.50705917302346158658e+37, PT ;  /* 0x7e8000000f00780b */ /* 0x048fe20003f04000 */
[----:B------:R-:W-:Y:S01]  /*0aa0*/  @P5 FMUL R12, R12, 0.25 ;  /* 0x3e8000000c0c5820 */ /* 0x000fe20000400000 */
[----:B------:R-:W-:-:S03]  /*0ab0*/  FSETP.GEU.AND P6, PT, R15, 1.175494350822287508e-38, PT ;  /* 0x008000000f00780b */ /* 0x000fc60003fce000 */
[----:B------:R-:W-:Y:S01]  /*0ac0*/  @!P3 FMUL R12, R12, 16777216 ;  /* 0x4b8000000c0cb820 */ /* 0x000fe20000400000 */
[----:B------:R-:W-:Y:S01]  /*0ad0*/  @P2 FMUL R14, R14, 0.25 ;  /* 0x3e8000000e0e2820 */ /* 0x000fe20000400000 */
[----:B------:R-:W-:Y:S01]  /*0ae0*/  @!P4 FMUL R13, R13, 16777216 ;  /* 0x4b8000000d0dc820 */ /* 0x000fe20000400000 */
[----:B------:R-:W-:Y:S01]  /*0af0*/  FSEL R25, R2, 1, P5 ;  /* 0x3f80000002197808 */ /* 0x000fe20002800000 */
[----:B------:R1:W2:Y:S01]  /*0b00*/  MUFU.RCP R28, R12 ;  /* 0x0000000c001c7308 */ /* 0x0002a20000001000 */
[----:B------:R-:W3:Y:S03]  /*0b10*/  LDC.64 R30, c[0x0][0x260] ;  /* 0x00009800ff1e7b82 */ /* 0x000ee60000000a00 */
[----:B------:R-:W-:Y:S01]  /*0b20*/  @P0 FMUL R15, R15, 0.25 ;  /* 0x3e8000000f0f0820 */ /* 0x000fe20000400000 */
[----:B------:R-:W-:-:S03]  /*0b30*/  @!P1 FMUL R14, R14, 16777216 ;  /* 0x4b8000000e0e9820 */ /* 0x000fc60000400000 */
[----:B------:R-:W-:Y:S01]  /*0b40*/  @!P6 FMUL R15, R15, 16777216 ;  /* 0x4b8000000f0fe820 */ /* 0x000fe20000400000 */
[----:B------:R-:W4:Y:S01]  /*0b50*/  MUFU.RCP R13, R13 ;  /* 0x0000000d000d7308 */ /* 0x000f220000001000 */
[----:B------:R-:W-:Y:S01]  /*0b60*/  @!P3 FMUL R25, R25, 16777216 ;  /* 0x4b8000001919b820 */ /* 0x000fe20000400000 */
[----:B-1----:R-:W-:-:S06]  /*0b70*/  FSEL R12, R2, 1, P0 ;  /* 0x3f800000020c7808 */ /* 0x002fcc0000000000 */
[----:B------:R-:W1:Y:S01]  /*0b80*/  MUFU.RCP R14, R14 ;  /* 0x0000000e000e7308 */ /* 0x000e620000001000 */
[----:B--2---:R-:W-:Y:S01]  /*0b90*/  FMUL R28, R28, R25 ;  /* 0x000000191c1c7220 */ /* 0x004fe20000400000 */
[----:B------:R-:W-:-:S06]  /*0ba0*/  FSEL R25, R2, 1, P2 ;  /* 0x3f80000002197808 */ /* 0x000fcc0001000000 */
[----:B------:R-:W2:Y:S01]  /*0bb0*/  MUFU.RCP R15, R15 ;  /* 0x0000000f000f7308 */ /* 0x000ea20000001000 */
[----:B------:R-:W-:Y:S01]  /*0bc0*/  @!P4 FMUL R24, R24, 16777216 ;  /* 0x4b8000001818c820 */ /* 0x000fe20000400000 */
[----:B------:R-:W-:Y:S01]  /*0bd0*/  @!P1 FMUL R25, R25, 16777216 ;  /* 0x4b80000019199820 */ /* 0x000fe20000400000 */
[----:B------:R-:W-:Y:S02]  /*0be0*/  @!P6 FMUL R12, R12, 16777216 ;  /* 0x4b8000000c0ce820 */ /* 0x000fe40000400000 */
[----:B----4-:R-:W-:Y:S01]  /*0bf0*/  FMUL R13, R13, R24 ;  /* 0x000000180d0d7220 */ /* 0x010fe20000400000 */
[----:B-1----:R-:W-:-:S03]  /*0c00*/  FMUL R41, R14, R25 ;  /* 0x000000190e297220 */ /* 0x002fc60000400000 */
[----:B------:R-:W-:Y:S01]  /*0c10*/  FMUL R25, R13, R4 ;  /* 0x000000040d197220 */ /* 0x000fe20000400000 */
[----:B------:R-:W-:Y:S01]  /*0c20*/  FMUL R41, R41, R6 ;  /* 0x0000000629297220 */ /* 0x000fe20000400000 */
[----:B--2---:R-:W-:Y:S01]  /*0c30*/  FMUL R40, R15, R12 ;  /* 0x0000000c0f287220 */ /* 0x004fe20000400000 */
[----:B---3--:R-:W-:-:S04]  /*0c40*/  IMAD.WIDE R12, R38, 0x4, R30 ;  /* 0x00000004260c7825 */ /* 0x008fc800078e021e */
[----:B------:R-:W-:Y:S01]  /*0c50*/  FMUL R40, R40, R7 ;  /* 0x0000000728287220 */ /* 0x000fe20000400000 */
[----:B0-----:R-:W-:-:S04]  /*0c60*/  IMAD.WIDE R6, R38, 0x4, R26 ;  /* 0x0000000426067825 */ /* 0x001fc800078e021a */
[----:B------:R-:W-:Y:S01]  /*0c70*/  FMUL R28, R28, R5 ;  /* 0x000000051c1c7220 */ /* 0x000fe20000400000 */
[----:B------:R-:W2:Y:S04]  /*0c80*/  LDG.E.EL.128 R12, desc[UR4][R12.64] ;  /* 0x000000040c0c7981 */ /* 0x000ea8000c2e1d00 */
[----:B------:R-:W2:Y:S01]  /*0c90*/  LDG.E.EL.128 R4, desc[UR4][R6.64] ;  /* 0x0000000406047981 */ /* 0x000ea2000c2e1d00 */
[----:B------:R-:W-:-:S04]  /*0ca0*/  IMAD.WIDE R44, R37, 0x4, R42 ;  /* 0x00000004252c7825 */ /* 0x000fc800078e022a */
[----:B------:R-:W-:-:S04]  /*0cb0*/  IMAD.WIDE R42, R37, 0x4, R26 ;  /* 0x00000004252a7825 */ /* 0x000fc800078e021a */
[----:B------:R-:W-:Y:S01]  /*0cc0*/  FADD R18, R29, -R33 ;  /* 0x800000211d127221 */ /* 0x000fe20000000000 */
[----:B------:R-:W-:-:S06]  /*0cd0*/  IMAD.WIDE R32, R37, 0x4, R30 ;  /* 0x0000000425207825 */ /* 0x000fcc00078e021e */
[----:B------:R-:W3:Y:S01]  /*0ce0*/  LDG.E.EL.128 R32, desc[UR4][R32.64] ;  /* 0x0000000420207981 */ /* 0x000ee2000c2e1d00 */
[----:B--2---:R-:W-:-:S03]  /*0cf0*/  FFMA R4, R4, R25, R12 ;  /* 0x0000001904047223 */ /* 0x004fc6000000000c */
[----:B------:R-:W2:Y:S01]  /*0d00*/  LDG.E.EL.128 R24, desc[UR4][R44.64] ;  /* 0x000000042c187981 */ /* 0x000ea2000c2e1d00 */
[----:B------:R-:W-:-:S03]  /*0d10*/  FFMA R5, R5, R28, R13 ;  /* 0x0000001c05057223 */ /* 0x000fc6000000000d */
[----:B------:R-:W3:Y:S01]  /*0d20*/  LDG.E.EL.128 R28, desc[UR4][R42.64] ;  /* 0x000000042a1c7981 */ /* 0x000ee2000c2e1d00 */
[----:B------:R-:W-:Y:S01]  /*0d30*/  FFMA R40, R7, R40, R15 ;  /* 0x0000002807287223 */ /* 0x000fe2000000000f */
[----:B------:R-:W-:Y:S01]  /*0d40*/  FFMA R41, R6, R41, R14 ;  /* 0x0000002906297223 */ /* 0x000fe2000000000e */
[----:B------:R-:W-:-:S04]  /*0d50*/  FADD R23, R23, 9.9999997473787516356e-06 ;  /* 0x3727c5ac17177421 */ /* 0x000fc80000000000 */
[----:B------:R-:W-:Y:S01]  /*0d60*/  MUFU.SQRT R14, R23 ;  /* 0x00000017000e7308 */ /* 0x000fe20000002000 */
[----:B------:R-:W-:Y:S01]  /*0d70*/  FSETP.GEU.AND P6, PT, R36, -R5, PT ;  /* 0x800000052400720b */ /* 0x000fe20003fce000 */
[----:B------:R-:W-:-:S05]  /*0d80*/  FADD R5, R5, R36 ;  /* 0x0000002405057221 */ /* 0x000fca0000000000 */
[----:B------:R-:W-:Y:S01]  /*0d90*/  FSEL R5, R5, RZ, P6 ;  /* 0x000000ff05057208 */ /* 0x000fe20003000000 */
[----:B--2---:R-:W-:-:S04]  /*0da0*/  FADD R24, R24, 9.9999997473787516356e-06 ;  /* 0x3727c5ac18187421 */ /* 0x004fc80000000000 */
[----:B------:R-:W0:Y:S01]  /*0db0*/  MUFU.SQRT R13, R24 ;  /* 0x00000018000d7308 */ /* 0x000e220000002000 */
[----:B------:R-:W-:-:S07]  /*0dc0*/  FADD R25, R25, 9.9999997473787516356e-06 ;  /* 0x3727c5ac19197421 */ /* 0x000fce0000000000 */
[----:B------:R-:W1:Y:S01]  /*0dd0*/  MUFU.SQRT R7, R25 ;  /* 0x0000001900077308 */ /* 0x000e620000002000 */
[C---:B0-----:R-:W-:Y:S02]  /*0de0*/  FSETP.GT.AND P1, PT, R13.reuse, 8.50705917302346158658e+37, PT ;  /* 0x7e8000000d00780b */ /* 0x041fe40003f24000 */
[----:B------:R-:W-:Y:S02]  /*0df0*/  FSETP.GEU.AND P3, PT, R13, 1.175494350822287508e-38, PT ;  /* 0x008000000d00780b */ /* 0x000fe40003f6e000 */
[C---:B-1----:R-:W-:Y:S02]  /*0e00*/  FSETP.GT.AND P2, PT, R7.reuse, 8.50705917302346158658e+37, PT ;  /* 0x7e8000000700780b */ /* 0x042fe40003f44000 */
[----:B------:R-:W-:-:S07]  /*0e10*/  FSETP.GEU.AND P4, PT, R7, 1.175494350822287508e-38, PT ;  /* 0x008000000700780b */ /* 0x000fce0003f8e000 */
[----:B------:R-:W-:Y:S01]  /*0e20*/  @P1 FMUL R13, R13, 0.25 ;  /* 0x3e8000000d0d1820 */ /* 0x000fe20000400000 */
[----:B------:R-:W-:-:S03]  /*0e30*/  FADD R26, R26, 9.9999997473787516356e-06 ;  /* 0x3727c5ac1a1a7421 */ /* 0x000fc60000000000 */
[----:B------:R-:W-:Y:S01]  /*0e40*/  @!P3 FMUL R13, R13, 16777216 ;  /* 0x4b8000000d0db820 */ /* 0x000fe20000400000 */
[----:B------:R-:W0:Y:S01]  /*0e50*/  MUFU.SQRT R12, R26 ;  /* 0x0000001a000c7308 */ /* 0x000e220000002000 */
[----:B------:R-:W-:Y:S01]  /*0e60*/  FSEL R15, R2, 1, P1 ;  /* 0x3f800000020f7808 */ /* 0x000fe20000800000 */
[----:B------:R-:W-:-:S06]  /*0e70*/  @P2 FMUL R7, R7, 0.25 ;  /* 0x3e80000007072820 */ /* 0x000fcc0000400000 */
[----:B------:R-:W1:Y:S01]  /*0e80*/  MUFU.RCP R6, R13 ;  /* 0x0000000d00067308 */ /* 0x000e620000001000 */
[----:B------:R-:W-:Y:S01]  /*0e90*/  @!P4 FMUL R7, R7, 16777216 ;  /* 0x4b8000000707c820 */ /* 0x000fe20000400000 */
[----:B------:R-:W-:Y:S01]  /*0ea0*/  @!P3 FMUL R15, R15, 16777216 ;  /* 0x4b8000000f0fb820 */ /* 0x000fe20000400000 */
[----:B------:R-:W-:-:S05]  /*0eb0*/  FADD R27, R27, 9.9999997473787516356e-06 ;  /* 0x3727c5ac1b1b7421 */ /* 0x000fca0000000000 */
[----:B------:R-:W2:Y:S01]  /*0ec0*/  MUFU.RCP R7, R7 ;  /* 0x0000000700077308 */ /* 0x000ea20000001000 */
[----:B0-----:R-:W-:Y:S01]  /*0ed0*/  FSETP.GT.AND P0, PT, R12, 8.50705917302346158658e+37, PT ;  /* 0x7e8000000c00780b */ /* 0x001fe20003f04000 */
[----:B-1----:R-:W-:-:S06]  /*0ee0*/  FMUL R6, R6, R15 ;  /* 0x0000000f06067220 */ /* 0x002fcc0000400000 */
[----:B------:R-:W0:Y:S01]  /*0ef0*/  MUFU.SQRT R15, R27 ;  /* 0x0000001b000f7308 */ /* 0x000e220000002000 */
[----:B------:R-:W-:-:S05]  /*0f00*/  FSEL R24, R2, 1, P2 ;  /* 0x3f80000002187808 */ /* 0x000fca0001000000 */
[----:B------:R-:W-:Y:S01]  /*0f10*/  @!P4 FMUL R24, R24, 16777216 ;  /* 0x4b8000001818c820 */ /* 0x000fe20000400000 */
[C---:B------:R-:W-:Y:S01]  /*0f20*/  FSETP.GEU.AND P5, PT, R12.reuse, 1.175494350822287508e-38, PT ;  /* 0x008000000c00780b */ /* 0x040fe20003fae000 */
[----:B------:R-:W-:Y:S02]  /*0f30*/  @P0 FMUL R12, R12, 0.25 ;  /* 0x3e8000000c0c0820 */ /* 0x000fe40000400000 */
[----:B--2---:R-:W-:Y:S01]  /*0f40*/  FMUL R7, R7, R24 ;  /* 0x0000001807077220 */ /* 0x004fe20000400000 */
[----:B------:R-:W-:Y:S02]  /*0f50*/  FSEL R24, R2, 1, P0 ;  /* 0x3f80000002187808 */ /* 0x000fe40000000000 */
[C---:B------:R-:W-:Y:S02]  /*0f60*/  FSETP.GT.AND P1, PT, R14.reuse, 8.50705917302346158658e+37, PT ;  /* 0x7e8000000e00780b */ /* 0x040fe40003f24000 */
[----:B0-----:R-:W-:Y:S02]  /*0f70*/  FSETP.GT.AND P0, PT, R15, 8.50705917302346158658e+37, PT ;  /* 0x7e8000000f00780b */ /* 0x001fe40003f04000 */
[----:B------:R-:W-:-:S02]  /*0f80*/  FSETP.GEU.AND P2, PT, R14, 1.175494350822287508e-38, PT ;  /* 0x008000000e00780b */ /* 0x000fc40003f4e000 */
[----:B------:R-:W-:Y:S01]  /*0f90*/  FSETP.GEU.AND P3, PT, R15, 1.175494350822287508e-38, PT ;  /* 0x008000000f00780b */ /* 0x000fe20003f6e000 */
[----:B------:R-:W-:-:S06]  /*0fa0*/  @!P5 FMUL R12, R12, 16777216 ;  /* 0x4b8000000c0cd820 */ /* 0x000fcc0000400000 */
[----:B------:R-:W-:Y:S02]  /*0fb0*/  @P1 FMUL R14, R14, 0.25 ;  /* 0x3e8000000e0e1820 */ /* 0x000fe40000400000 */
[----:B------:R-:W-:Y:S02]  /*0fc0*/  @P0 FMUL R15, R15, 0.25 ;  /* 0x3e8000000f0f0820 */ /* 0x000fe40000400000 */
[----:B------:R-:W-:Y:S02]  /*0fd0*/  @!P2 FMUL R14, R14, 16777216 ;  /* 0x4b8000000e0ea820 */ /* 0x000fe40000400000 */
[----:B------:R-:W-:Y:S01]  /*0fe0*/  @!P3 FMUL R15, R15, 16777216 ;  /* 0x4b8000000f0fb820 */ /* 0x000fe20000400000 */
[----:B------:R0:W1:Y:S01]  /*0ff0*/  MUFU.RCP R13, R12 ;  /* 0x0000000c000d7308 */ /* 0x0000620000001000 */
[----:B------:R-:W-:-:S07]  /*1000*/  FSEL R23, R2, 1, P1 ;  /* 0x3f80000002177808 */ /* 0x000fce0000800000 */
[----:B------:R-:W2:Y:S01]  /*1010*/  MUFU.RCP R14, R14 ;  /* 0x0000000e000e7308 */ /* 0x000ea20000001000 */
[----:B0-----:R-:W-:-:S07]  /*1020*/  FSEL R12, R2, 1, P0 ;  /* 0x3f800000020c7808 */ /* 0x001fce0000000000 */
[----:B------:R-:W0:Y:S01]  /*1030*/  MUFU.RCP R15, R15 ;  /* 0x0000000f000f7308 */ /* 0x000e220000001000 */
[----:B------:R-:W-:Y:S01]  /*1040*/  FSETP.GEU.AND P0, PT, R3, -R4, PT ;  /* 0x800000040300720b */ /* 0x000fe20003f0e000 */
[----:B------:R-:W-:Y:S01]  /*1050*/  FADD R4, R4, R3 ;  /* 0x0000000304047221 */ /* 0x000fe20000000000 */
[----:B------:R-:W-:Y:S01]  /*1060*/  @!P5 FMUL R24, R24, 16777216 ;  /* 0x4b8000001818d820 */ /* 0x000fe20000400000 */
[----:B------:R-:W4:Y:S01]  /*1070*/  LDC.64 R2, c[0x0][0x210] ;  /* 0x00008400ff027b82 */ /* 0x000f220000000a00 */
[----:B------:R-:W-:Y:S01]  /*1080*/  @!P2 FMUL R23, R23, 16777216 ;  /* 0x4b8000001717a820 */ /* 0x000fe20000400000 */
[----:B------:R-:W-:Y:S01]  /*1090*/  @!P3 FMUL R12, R12, 16777216 ;  /* 0x4b8000000c0cb820 */ /* 0x000fe20000400000 */
[----:B-1----:R-:W-:Y:S02]  /*10a0*/  FMUL R13, R13, R24 ;  /* 0x000000180d0d7220 */ /* 0x002fe40000400000 */
[----:B--2---:R-:W-:Y:S01]  /*10b0*/  FMUL R23, R14, R23 ;  /* 0x000000170e177220 */ /* 0x004fe20000400000 */
[----:B------:R-:W-:Y:S01]  /*10c0*/  FMUL R17, R6, R17 ;  /* 0x0000001106117220 */ /* 0x000fe20000400000 */
[----:B------:R-:W-:Y:S01]  /*10d0*/  FMUL R18, R7, R18 ;  /* 0x0000001207127220 */ /* 0x000fe20000400000 */
[----:B0-----:R-:W-:Y:S01]  /*10e0*/  FMUL R12, R15, R12 ;  /* 0x0000000c0f0c7220 */ /* 0x001fe20000400000 */
[----:B------:R-:W-:Y:S01]  /*10f0*/  FMUL R16, R23, R16 ;  /* 0x0000001017107220 */ /* 0x000fe20000400000 */
[----:B------:R-:W-:-:S02]  /*1100*/  FMUL R13, R13, R22 ;  /* 0x000000160d0d7220 */ /* 0x000fc40000400000 */
[----:B------:R-:W-:Y:S01]  /*1110*/  FMUL R12, R12, R39 ;  /* 0x000000270c0c7220 */ /* 0x000fe20000400000 */
[----:B------:R-:W-:Y:S01]  /*1120*/  FFMA R11, R11, R16, R19 ;  /* 0x000000100b0b7223 */ /* 0x000fe20000000013 */
[----:B---3--:R-:W-:Y:S01]  /*1130*/  FFMA R17, R28, R17, R32 ;  /* 0x000000111c117223 */ /* 0x008fe20000000020 */
[----:B------:R-:W-:Y:S01]  /*1140*/  FFMA R18, R29, R18, R33 ;  /* 0x000000121d127223 */ /* 0x000fe20000000021 */
[----:B------:R-:W-:Y:S01]  /*1150*/  FFMA R13, R30, R13, R34 ;  /* 0x0000000d1e0d7223 */ /* 0x000fe20000000022 */
[----:B------:R-:W-:Y:S01]  /*1160*/  FFMA R12, R31, R12, R35 ;  /* 0x0000000c1f0c7223 */ /* 0x000fe20000000023 */
[----:B------:R-:W-:Y:S01]  /*1170*/  FSEL R4, R4, RZ, P0 ;  /* 0x000000ff04047208 */ /* 0x000fe20000000000 */
[----:B------:R-:W-:Y:S01]  /*1180*/  FADD R7, R40, R21 ;  /* 0x0000001528077221 */ /* 0x000fe20000000000 */
[----:B------:R-:W-:Y:S01]  /*1190*/  FSETP.GEU.AND P5, PT, R20, -R41, PT ;  /* 0x800000291400720b */ /* 0x000fe20003fae000 */
        /* <DEDUP_REMOVED lines=10> */
[----:B----4-:R-:W-:Y:S01]  /*1240*/  IMAD.WIDE R2, R0, 0x4, R2 ;  /* 0x0000000400027825 */ /* 0x010fe200078e0202 */
[----:B------:R-:W-:-:S02]  /*1250*/  FSEL R6, R20, RZ, P5 ;  /* 0x000000ff14067208 */ /* 0x000fc40002800000 */
[----:B------:R-:W-:Y:S02]  /*1260*/  FSEL R7, R7, RZ, P4 ;  /* 0x000000ff07077208 */ /* 0x000fe40002000000 */
[----:B------:R-:W-:Y:S02]  /*1270*/  FSEL R8, R8, RZ, P3 ;  /* 0x000000ff08087208 */ /* 0x000fe40001800000 */
[----:B------:R-:W-:Y:S02]  /*1280*/  FSEL R9, R9, RZ, P2 ;  /* 0x000000ff09097208 */ /* 0x000fe40001000000 */
[----:B------:R-:W-:Y:S02]  /*1290*/  FSEL R10, R10, RZ, P1 ;  /* 0x000000ff0a0a7208 */ /* 0x000fe40000800000 */
[----:B------:R-:W-:Y:S01]  /*12a0*/  FSEL R11, R11, RZ, P0 ;  /* 0x000000ff0b0b7208 */ /* 0x000fe20000000000 */
[----:B------:R-:W-:Y:S04]  /*12b0*/  STG.E.128 desc[UR4][R2.64], R4 ;  /* 0x0000000402007986 */ /* 0x000fe8000c101d04 */
[----:B------:R-:W-:Y:S01]  /*12c0*/  STG.E.128 desc[UR4][R2.64+0x800], R8 ;  /* 0x0008000802007986 */ /* 0x000fe2000c101d04 */
[----:B------:R-:W-:Y:S05]  /*12d0*/  EXIT ;  /* 0x000000000000794d */ /* 0x000fea0003800000 */
.L_x_0:
[----:B------:R-:W-:-:S00]  /*12e0*/  BRA `(.L_x_0) ;  /* 0xfffffffc00fc7947 */ /* 0x000fc0000383ffff */
[----:B------:R-:W-:-:S00]  /*12f0*/  NOP ;  /* 0x0000000000007918 */ /* 0x000fc00000000000 */
        /* <DEDUP_REMOVED lines=8> */
.L_x_1:


//--------------------- .nv.global.init           --------------------------
	.section	.nv.global.init,"aw",@progbits
.nv.global.init:
	.type		_$_str,@object
	.size		_$_str,(_$_str_$_2 - _$_str)
_$_str:
        /*0000*/ 	.byte	0x5f, 0x5f, 0x43, 0x55, 0x44, 0x41, 0x5f, 0x46, 0x54, 0x5a, 0x00
	.type		_$_str_$_2,@object
	.size		_$_str_$_2,(.L_1 - _$_str_$_2)
_$_str_$_2:
        /*000b*/ 	.byte	0x5f, 0x5f, 0x43, 0x55, 0x44, 0x41, 0x5f, 0x50, 0x52, 0x45, 0x43, 0x5f, 0x53, 0x51, 0x52, 0x54
        /*001b*/ 	.byte	0x00
.L_1:


//--------------------- .nv.constant0.triton_poi_fused__native_batch_norm_legit_no_training_add_relu_22 --------------------------
	.section	.nv.constant0.triton_poi_fused__native_batch_norm_legit_no_training_add_relu_22,"a",@progbits
	.sectionflags	@""
	.align	4
.nv.constant0.triton_poi_fused__native_batch_norm_legit_no_training_add_relu_22:
	.zero		620
